	.headerflags	@"EF_CUDA_TEXMODE_UNIFIED EF_CUDA_64BIT_ADDRESS EF_CUDA_ACCELERATORS EF_CUDA_SM90 EF_CUDA_VIRTUAL_SM(EF_CUDA_SM90)"
	.elftype	@"ET_EXEC"


//--------------------- .nv.info                  --------------------------
	.section	.nv.info,"",@"SHT_CUDA_INFO"
	.align	4


	//----- nvinfo : EIATTR_REGCOUNT
	.align		4
        /*0000*/ 	.byte	0x04, 0x2f
        /*0002*/ 	.short	(.L_1 - .L_0)
	.align		4
.L_0:
        /*0004*/ 	.word	index@(triton_poi_fused_cat_2)
        /*0008*/ 	.word	0x00000016


	//----- nvinfo : EIATTR_MIN_STACK_SIZE
	.align		4
.L_1:
        /*000c*/ 	.byte	0x04, 0x12
        /*000e*/ 	.short	(.L_3 - .L_2)
	.align		4
.L_2:
        /*0010*/ 	.word	index@(triton_poi_fused_cat_2)
        /*0014*/ 	.word	0x00000000


	//----- nvinfo : EIATTR_FRAME_SIZE
	.align		4
.L_3:
        /*0018*/ 	.byte	0x04, 0x11
        /*001a*/ 	.short	(.L_5 - .L_4)
	.align		4
.L_4:
        /*001c*/ 	.word	index@(triton_poi_fused_cat_2)
        /*0020*/ 	.word	0x00000000


	//----- nvinfo : EIATTR_MIN_STACK_SIZE
	.align		4
.L_5:
        /*0024*/ 	.byte	0x04, 0x12
        /*0026*/ 	.short	(.L_7 - .L_6)
	.align		4
.L_6:
        /*0028*/ 	.word	index@(triton_poi_fused_cat_2)
        /*002c*/ 	.word	0x00000000
.L_7:


//--------------------- .nv.info.triton_poi_fused_cat_2 --------------------------
	.section	.nv.info.triton_poi_fused_cat_2,"",@"SHT_CUDA_INFO"
	.sectionflags	@""
	.align	4


	//----- nvinfo : EIATTR_CUDA_API_VERSION
	.align		4
        /*0000*/ 	.byte	0x04, 0x37
        /*0002*/ 	.short	(.L_9 - .L_8)
.L_8:
        /*0004*/ 	.word	0x0000007c


	//----- nvinfo : EIATTR_KPARAM_INFO
	.align		4
.L_9:
        /*0008*/ 	.byte	0x04, 0x17
        /*000a*/ 	.short	(.L_11 - .L_10)
.L_10:
        /*000c*/ 	.word	0x00000000
        /*0010*/ 	.short	0x0004
        /*0012*/ 	.short	0x0020
        /*0014*/ 	.byte	0x00, 0xf0, 0x11, 0x00


	//----- nvinfo : EIATTR_KPARAM_INFO
	.align		4
.L_11:
        /*0018*/ 	.byte	0x04, 0x17
        /*001a*/ 	.short	(.L_13 - .L_12)
.L_12:
        /*001c*/ 	.word	0x00000000
        /*0020*/ 	.short	0x0003
        /*0022*/ 	.short	0x0018
        /*0024*/ 	.byte	0x00, 0xf4, 0x21, 0x00


	//----- nvinfo : EIATTR_KPARAM_INFO
	.align		4
.L_13:
        /*0028*/ 	.byte	0x04, 0x17
        /*002a*/ 	.short	(.L_15 - .L_14)
.L_14:
        /*002c*/ 	.word	0x00000000
        /*0030*/ 	.short	0x0002
        /*0032*/ 	.short	0x0010
        /*0034*/ 	.byte	0x00, 0xf4, 0x21, 0x00


	//----- nvinfo : EIATTR_KPARAM_INFO
	.align		4
.L_15:
        /*0038*/ 	.byte	0x04, 0x17
        /*003a*/ 	.short	(.L_17 - .L_16)
.L_16:
        /*003c*/ 	.word	0x00000000
        /*0040*/ 	.short	0x0001
        /*0042*/ 	.short	0x0008
        /*0044*/ 	.byte	0x00, 0xf4, 0x21, 0x00


	//----- nvinfo : EIATTR_KPARAM_INFO
	.align		4
.L_17:
        /*0048*/ 	.byte	0x04, 0x17
        /*004a*/ 	.short	(.L_19 - .L_18)
.L_18:
        /*004c*/ 	.word	0x00000000
        /*0050*/ 	.short	0x0000
        /*0052*/ 	.short	0x0000
        /*0054*/ 	.byte	0x00, 0xf4, 0x21, 0x00


	//----- nvinfo : EIATTR_SPARSE_MMA_MASK
	.align		4
.L_19:
        /*0058*/ 	.byte	0x03, 0x50
        /*005a*/ 	.short	0x0000


	//----- nvinfo : EIATTR_MAXREG_COUNT
	.align		4
        /*005c*/ 	.byte	0x03, 0x1b
        /*005e*/ 	.short	0x00ff


	//----- nvinfo : EIATTR_EXIT_INSTR_OFFSETS
	.align		4
        /*0060*/ 	.byte	0x04, 0x1c
        /*0062*/ 	.short	(.L_21 - .L_20)


	//   ....[0]....
.L_20:
        /*0064*/ 	.word	0x00000670


	//----- nvinfo : EIATTR_REQNTID
	.align		4
.L_21:
        /*0068*/ 	.byte	0x04, 0x10
        /*006a*/ 	.short	(.L_23 - .L_22)
.L_22:
        /*006c*/ 	.word	0x00000080
        /*0070*/ 	.word	0x00000001
        /*0074*/ 	.word	0x00000001


	//----- nvinfo : EIATTR_CBANK_PARAM_SIZE
	.align		4
.L_23:
        /*0078*/ 	.byte	0x03, 0x19
        /*007a*/ 	.short	0x0024


	//----- nvinfo : EIATTR_PARAM_CBANK
	.align		4
        /*007c*/ 	.byte	0x04, 0x0a
        /*007e*/ 	.short	(.L_25 - .L_24)
	.align		4
.L_24:
        /*0080*/ 	.word	index@(.nv.constant0.triton_poi_fused_cat_2)
        /*0084*/ 	.short	0x0210
        /*0086*/ 	.short	0x0024


	//----- nvinfo : EIATTR_SW_WAR
	.align		4
.L_25:
        /*0088*/ 	.byte	0x04, 0x36
        /*008a*/ 	.short	(.L_27 - .L_26)
.L_26:
        /*008c*/ 	.word	0x00000008
.L_27:


//--------------------- .nv.callgraph             --------------------------
	.section	.nv.callgraph,"",@"SHT_CUDA_CALLGRAPH"
	.align	4
	.sectionentsize	8
	.align		4
        /*0000*/ 	.word	0x00000000
	.align		4
        /*0004*/ 	.word	0xffffffff
	.align		4
        /*0008*/ 	.word	0x00000000
	.align		4
        /*000c*/ 	.word	0xfffffffe
	.align		4
        /*0010*/ 	.word	0x00000000
	.align		4
        /*0014*/ 	.word	0xfffffffd
	.align		4
        /*0018*/ 	.word	0x00000000
	.align		4
        /*001c*/ 	.word	0xfffffffc


//--------------------- .text.triton_poi_fused_cat_2 --------------------------
	.section	.text.triton_poi_fused_cat_2,"ax",@progbits
	.align	128
        .global         triton_poi_fused_cat_2
        .type           triton_poi_fused_cat_2,@function
        .size           triton_poi_fused_cat_2,(.L_x_1 - triton_poi_fused_cat_2)
        .other          triton_poi_fused_cat_2,@"STO_CUDA_ENTRY STV_DEFAULT"
triton_poi_fused_cat_2:
.text.triton_poi_fused_cat_2:
[----:B------:R-:W-:Y:S01]  /*0000*/  LDC R1, c[0x0][0x28] ;  /* 0x00000a00ff017b82 */ /* 0x000fe20000000800 */
[----:B------:R-:W1:Y:S01]  /*0010*/  S2R R0, SR_TID.X ;  /* 0x0000000000007919 */ /* 0x000e620000002100 */
[----:B------:R-:W-:Y:S01]  /*0020*/  ULDC.64 UR4, c[0x0][0x208] ;  /* 0x0000820000047ab9 */ /* 0x000fe20000000a00 */
[----:B------:R-:W-:Y:S01]  /*0030*/  ULDC.64 UR6, c[0x0][0x220] ;  /* 0x0000880000067ab9 */ /* 0x000fe20000000a00 */
[----:B------:R-:W2:Y:S01]  /*0040*/  S2R R3, SR_CTAID.X ;  /* 0x0000000000037919 */ /* 0x000ea20000002500 */
[----:B-1----:R-:W-:-:S05]  /*0050*/  IMAD.SHL.U32 R0, R0, 0x2, RZ ;  /* 0x0000000200007824 */ /* 0x002fca00078e00ff */
[----:B------:R-:W-:-:S05]  /*0060*/  LOP3.LUT R0, R0, 0xfe, RZ, 0xc0, !PT ;  /* 0x000000fe00007812 */ /* 0x000fca00078ec0ff */
[----:B--2---:R-:W-:Y:S02]  /*0070*/  IMAD R0, R3, 0x100, R0 ;  /* 0x0000010003007824 */ /* 0x004fe400078e0200 */
[----:B------:R-:W1:Y:S03]  /*0080*/  LDC.64 R2, c[0x0][0x218] ;  /* 0x00008600ff027b82 */ /* 0x000e660000000a00 */
[----:B------:R-:W-:-:S04]  /*0090*/  SHF.R.S32.HI R5, RZ, 0x1f, R0 ;  /* 0x0000001fff057819 */ /* 0x000fc80000011400 */
[CC--:B------:R-:W-:Y:S02]  /*00a0*/  LEA.HI R4, R5.reuse, R0.reuse, RZ, 0xc ;  /* 0x0000000005047211 */ /* 0x0c0fe400078f60ff */
[----:B------:R-:W-:Y:S02]  /*00b0*/  LEA.HI R5, R5, R0, RZ, 0xe ;  /* 0x0000000005057211 */ /* 0x000fe400078f70ff */
[----:B------:R-:W-:Y:S02]  /*00c0*/  SHF.R.S32.HI R6, RZ, 0xc, R4 ;  /* 0x0000000cff067819 */ /* 0x000fe40000011404 */
[----:B------:R-:W-:Y:S02]  /*00d0*/  SHF.R.S32.HI R8, RZ, 0xe, R5 ;  /* 0x0000000eff087819 */ /* 0x000fe40000011405 */
[----:B------:R-:W-:Y:S02]  /*00e0*/  LEA.HI R7, R6, R6, RZ, 0x2 ;  /* 0x0000000606077211 */ /* 0x000fe400078f10ff */
[----:B------:R-:W-:-:S02]  /*00f0*/  LOP3.LUT R9, R5, 0xffffc000, RZ, 0xc0, !PT ;  /* 0xffffc00005097812 */ /* 0x000fc400078ec0ff */
[----:B------:R-:W-:Y:S02]  /*0100*/  LOP3.LUT R7, R7, 0xfffffffc, RZ, 0xc0, !PT ;  /* 0xfffffffc07077812 */ /* 0x000fe400078ec0ff */
[----:B------:R-:W-:Y:S02]  /*0110*/  SHF.L.U32 R11, R8, 0xd, RZ ;  /* 0x0000000d080b7819 */ /* 0x000fe400000006ff */
[----:B------:R-:W-:Y:S01]  /*0120*/  LOP3.LUT R5, R4, 0xfffff000, RZ, 0xc0, !PT ;  /* 0xfffff00004057812 */ /* 0x000fe200078ec0ff */
[----:B------:R-:W-:Y:S01]  /*0130*/  IMAD.IADD R7, R6, 0x1, -R7 ;  /* 0x0000000106077824 */ /* 0x000fe200078e0a07 */
[----:B------:R-:W-:Y:S02]  /*0140*/  IADD3 R13, R11, R0, -R9 ;  /* 0x000000000b0d7210 */ /* 0x000fe40007ffe809 */
[----:B------:R-:W-:Y:S01]  /*0150*/  SHF.R.S32.HI R9, RZ, 0x1f, R11 ;  /* 0x0000001fff097819 */ /* 0x000fe2000001140b */
[----:B------:R-:W-:Y:S01]  /*0160*/  IMAD.IADD R6, R0, 0x1, -R5 ;  /* 0x0000000100067824 */ /* 0x000fe200078e0a05 */
[----:B------:R-:W-:-:S02]  /*0170*/  ISETP.GE.AND P0, PT, R7, 0x2, PT ;  /* 0x000000020700780c */ /* 0x000fc40003f06270 */
[----:B------:R-:W-:Y:S01]  /*0180*/  CS2R R4, SRZ ;  /* 0x0000000000047805 */ /* 0x000fe2000001ff00 */
[----:B-1----:R-:W-:-:S04]  /*0190*/  IMAD.WIDE R2, R13, 0x4, R2 ;  /* 0x000000040d027825 */ /* 0x002fc800078e0202 */
[C---:B------:R-:W-:Y:S01]  /*01a0*/  IMAD.SHL.U32 R8, R7.reuse, 0x1000, RZ ;  /* 0x0000100007087824 */ /* 0x040fe200078e00ff */
[----:B------:R-:W-:-:S04]  /*01b0*/  ISETP.GT.AND P1, PT, R7, 0x1, PT ;  /* 0x000000010700780c */ /* 0x000fc80003f24270 */
[----:B------:R-:W-:Y:S01]  /*01c0*/  IADD3 R11, P2, P3, R8, R6, R11 ;  /* 0x00000006080b7210 */ /* 0x000fe20007b5e00b */
[----:B------:R1:W2:Y:S01]  /*01d0*/  @!P0 LDG.E.64 R4, desc[UR4][R2.64] ;  /* 0x0000000402048981 */ /* 0x0002a2000c1e1b00 */
[----:B------:R-:W-:Y:S02]  /*01e0*/  SHF.R.S32.HI R6, RZ, 0x1f, R6 ;  /* 0x0000001fff067819 */ /* 0x000fe40000011406 */
[----:B------:R-:W-:-:S04]  /*01f0*/  SHF.R.S32.HI R8, RZ, 0x1f, R8 ;  /* 0x0000001fff087819 */ /* 0x000fc80000011408 */
[----:B------:R-:W-:Y:S02]  /*0200*/  IADD3.X R6, R8, R6, R9, P2, P3 ;  /* 0x0000000608067210 */ /* 0x000fe400017e6409 */
[C---:B------:R-:W-:Y:S01]  /*0210*/  LEA R10, P2, R11.reuse, UR6, 0x2 ;  /* 0x000000060b0a7c11 */ /* 0x040fe2000f8410ff */
[----:B------:R-:W3:Y:S03]  /*0220*/  LDC.64 R8, c[0x0][0x210] ;  /* 0x00008400ff087b82 */ /* 0x000ee60000000a00 */
[----:B------:R-:W-:Y:S02]  /*0230*/  LEA.HI.X R11, R11, UR7, R6, 0x2, P2 ;  /* 0x000000070b0b7c11 */ /* 0x000fe400090f1406 */
[----:B------:R-:W-:-:S06]  /*0240*/  CS2R R6, SRZ ;  /* 0x0000000000067805 */ /* 0x000fcc000001ff00 */
[----:B------:R-:W4:Y:S01]  /*0250*/  @P1 LDG.E.64 R6, desc[UR4][R10.64+-0x8000] ;  /* 0xff8000040a061981 */ /* 0x000f22000c1e1b00 */
[----:B-1----:R-:W-:Y:S01]  /*0260*/  CS2R R2, SRZ ;  /* 0x0000000000027805 */ /* 0x002fe2000001ff00 */
[----:B---3--:R-:W-:-:S05]  /*0270*/  IMAD.WIDE R8, R13, 0x4, R8 ;  /* 0x000000040d087825 */ /* 0x008fca00078e0208 */
[----:B------:R1:W3:Y:S01]  /*0280*/  @!P0 LDG.E.64 R2, desc[UR4][R8.64] ;  /* 0x0000000408028981 */ /* 0x0002e2000c1e1b00 */
[----:B------:R-:W-:Y:S01]  /*0290*/  HFMA2.MMA R17, -RZ, RZ, 1.625, 0 ;  /* 0x3e800000ff117435 */ /* 0x000fe200000001ff */
[----:B--2---:R-:W-:-:S05]  /*02a0*/  SEL R4, R4, RZ, !P0 ;  /* 0x000000ff04047207 */ /* 0x004fca0004000000 */
[----:B------:R-:W-:-:S04]  /*02b0*/  FADD R12, RZ, -R4 ;  /* 0x80000004ff0c7221 */ /* 0x000fc80000000000 */
[----:B------:R-:W-:-:S05]  /*02c0*/  FMUL R13, R12, 1.4426950216293334961 ;  /* 0x3fb8aa3b0c0d7820 */ /* 0x000fca0000400000 */
[----:B------:R-:W-:Y:S02]  /*02d0*/  FSETP.GEU.AND P2, PT, R13, -126, PT ;  /* 0xc2fc00000d00780b */ /* 0x000fe40003f4e000 */
[----:B------:R-:W-:Y:S02]  /*02e0*/  SEL R5, R5, RZ, !P0 ;  /* 0x000000ff05057207 */ /* 0x000fe40004000000 */
[----:B----4-:R-:W-:Y:S02]  /*02f0*/  SEL R7, R7, RZ, P1 ;  /* 0x000000ff07077207 */ /* 0x010fe40000800000 */
[----:B------:R-:W-:Y:S01]  /*0300*/  SEL R6, R6, RZ, P1 ;  /* 0x000000ff06067207 */ /* 0x000fe20000800000 */
[----:B------:R-:W-:Y:S02]  /*0310*/  FADD R12, RZ, -R5 ;  /* 0x80000005ff0c7221 */ /* 0x000fe40000000000 */
[----:B-1----:R-:W-:Y:S02]  /*0320*/  FADD R8, RZ, -R7 ;  /* 0x80000007ff087221 */ /* 0x002fe40000000000 */
[----:B------:R-:W-:-:S02]  /*0330*/  FADD R10, RZ, -R6 ;  /* 0x80000006ff0a7221 */ /* 0x000fc40000000000 */
[----:B------:R-:W-:Y:S01]  /*0340*/  @!P2 FMUL R13, R13, 0.5 ;  /* 0x3f0000000d0da820 */ /* 0x000fe20000400000 */
[----:B------:R-:W-:Y:S01]  /*0350*/  FMUL R12, R12, 1.4426950216293334961 ;  /* 0x3fb8aa3b0c0c7820 */ /* 0x000fe20000400000 */
[----:B------:R-:W-:Y:S01]  /*0360*/  FMUL R16, R8, 1.4426950216293334961 ;  /* 0x3fb8aa3b08107820 */ /* 0x000fe20000400000 */
[----:B------:R-:W-:Y:S01]  /*0370*/  FMUL R14, R10, 1.4426950216293334961 ;  /* 0x3fb8aa3b0a0e7820 */ /* 0x000fe20000400000 */
[----:B------:R-:W1:Y:S02]  /*0380*/  MUFU.EX2 R8, R13 ;  /* 0x0000000d00087308 */ /* 0x000e640000000800 */
[----:B------:R-:W-:Y:S02]  /*0390*/  FSETP.GEU.AND P4, PT, R12, -126, PT ;  /* 0xc2fc00000c00780b */ /* 0x000fe40003f8e000 */
[----:B------:R-:W-:Y:S02]  /*03a0*/  FSETP.GEU.AND P3, PT, R14, -126, PT ;  /* 0xc2fc00000e00780b */ /* 0x000fe40003f6e000 */
[----:B------:R-:W-:Y:S01]  /*03b0*/  FSETP.GEU.AND P1, PT, R16, -126, PT ;  /* 0xc2fc00001000780b */ /* 0x000fe20003f2e000 */
[----:B-1----:R-:W-:-:S08]  /*03c0*/  @!P2 FMUL R8, R8, R8 ;  /* 0x000000080808a220 */ /* 0x002fd00000400000 */
[----:B------:R-:W-:Y:S02]  /*03d0*/  @!P4 FMUL R12, R12, 0.5 ;  /* 0x3f0000000c0cc820 */ /* 0x000fe40000400000 */
[----:B------:R-:W-:Y:S02]  /*03e0*/  @!P3 FMUL R14, R14, 0.5 ;  /* 0x3f0000000e0eb820 */ /* 0x000fe40000400000 */
[----:B------:R-:W-:Y:S01]  /*03f0*/  @!P1 FMUL R16, R16, 0.5 ;  /* 0x3f00000010109820 */ /* 0x000fe20000400000 */
[----:B------:R-:W1:Y:S01]  /*0400*/  MUFU.EX2 R9, R12 ;  /* 0x0000000c00097308 */ /* 0x000e620000000800 */
[----:B------:R-:W-:-:S07]  /*0410*/  FADD R10, R8, 1 ;  /* 0x3f800000080a7421 */ /* 0x000fce0000000000 */
[----:B------:R-:W2:Y:S08]  /*0420*/  MUFU.EX2 R15, R14 ;  /* 0x0000000e000f7308 */ /* 0x000eb00000000800 */
[----:B------:R-:W4:Y:S01]  /*0430*/  MUFU.EX2 R8, R16 ;  /* 0x0000001000087308 */ /* 0x000f220000000800 */
[----:B-1----:R-:W-:Y:S01]  /*0440*/  @!P4 FMUL R9, R9, R9 ;  /* 0x000000090909c220 */ /* 0x002fe20000400000 */
[----:B------:R-:W-:Y:S01]  /*0450*/  FSETP.GT.AND P2, PT, R10, 8.50705917302346158658e+37, PT ;  /* 0x7e8000000a00780b */ /* 0x000fe20003f44000 */
[----:B--2---:R-:W-:-:S02]  /*0460*/  @!P3 FMUL R15, R15, R15 ;  /* 0x0000000f0f0fb220 */ /* 0x004fc40000400000 */
[----:B------:R-:W-:Y:S02]  /*0470*/  FADD R11, R9, 1 ;  /* 0x3f800000090b7421 */ /* 0x000fe40000000000 */
[----:B------:R-:W-:Y:S01]  /*0480*/  FADD R15, R15, 1 ;  /* 0x3f8000000f0f7421 */ /* 0x000fe20000000000 */
[----:B----4-:R-:W-:-:S04]  /*0490*/  @!P1 FMUL R8, R8, R8 ;  /* 0x0000000808089220 */ /* 0x010fc80000400000 */
[----:B------:R-:W-:Y:S01]  /*04a0*/  FADD R12, R8, 1 ;  /* 0x3f800000080c7421 */ /* 0x000fe20000000000 */
[----:B------:R-:W-:Y:S02]  /*04b0*/  FSETP.GT.AND P3, PT, R11, 8.50705917302346158658e+37, PT ;  /* 0x7e8000000b00780b */ /* 0x000fe40003f64000 */
[----:B------:R-:W-:Y:S01]  /*04c0*/  @P2 FMUL R10, R10, 0.25 ;  /* 0x3e8000000a0a2820 */ /* 0x000fe20000400000 */
[----:B------:R-:W-:Y:S01]  /*04d0*/  FSETP.GT.AND P1, PT, R15, 8.50705917302346158658e+37, PT ;  /* 0x7e8000000f00780b */ /* 0x000fe20003f24000 */
[----:B------:R-:W1:Y:S01]  /*04e0*/  LDC.64 R8, c[0x0][0x228] ;  /* 0x00008a00ff087b82 */ /* 0x000e620000000a00 */
[----:B------:R-:W-:-:S03]  /*04f0*/  FSETP.GT.AND P4, PT, R12, 8.50705917302346158658e+37, PT ;  /* 0x7e8000000c00780b */ /* 0x000fc60003f84000 */
[----:B------:R-:W2:Y:S05]  /*0500*/  MUFU.RCP R10, R10 ;  /* 0x0000000a000a7308 */ /* 0x000eaa0000001000 */
[----:B------:R-:W-:-:S03]  /*0510*/  @P3 FMUL R11, R11, 0.25 ;  /* 0x3e8000000b0b3820 */ /* 0x000fc60000400000 */
[----:B------:R-:W-:Y:S02]  /*0520*/  @P1 FMUL R15, R15, 0.25 ;  /* 0x3e8000000f0f1820 */ /* 0x000fe40000400000 */
[----:B------:R-:W-:Y:S01]  /*0530*/  @P4 FMUL R12, R12, 0.25 ;  /* 0x3e8000000c0c4820 */ /* 0x000fe20000400000 */
[----:B------:R-:W4:Y:S01]  /*0540*/  MUFU.RCP R11, R11 ;  /* 0x0000000b000b7308 */ /* 0x000f220000001000 */
[----:B------:R-:W-:-:S07]  /*0550*/  FSEL R13, R17, 1, P2 ;  /* 0x3f800000110d7808 */ /* 0x000fce0001000000 */
[----:B------:R-:W5:Y:S08]  /*0560*/  MUFU.RCP R15, R15 ;  /* 0x0000000f000f7308 */ /* 0x000f700000001000 */
[----:B------:R-:W1:Y:S01]  /*0570*/  MUFU.RCP R12, R12 ;  /* 0x0000000c000c7308 */ /* 0x000e620000001000 */
[----:B--2---:R-:W-:Y:S01]  /*0580*/  FMUL R13, R10, R13 ;  /* 0x0000000d0a0d7220 */ /* 0x004fe20000400000 */
[----:B------:R-:W-:-:S02]  /*0590*/  FSEL R10, R17, 1, P3 ;  /* 0x3f800000110a7808 */ /* 0x000fc40001800000 */
[C---:B------:R-:W-:Y:S02]  /*05a0*/  FSEL R14, R17.reuse, 1, P1 ;  /* 0x3f800000110e7808 */ /* 0x040fe40000800000 */
[----:B------:R-:W-:Y:S01]  /*05b0*/  FSEL R17, R17, 1, P4 ;  /* 0x3f80000011117808 */ /* 0x000fe20002000000 */
[----:B----4-:R-:W-:Y:S01]  /*05c0*/  FMUL R10, R11, R10 ;  /* 0x0000000a0b0a7220 */ /* 0x010fe20000400000 */
[----:B---3--:R-:W-:Y:S02]  /*05d0*/  SEL R19, R2, RZ, !P0 ;  /* 0x000000ff02137207 */ /* 0x008fe40004000000 */
[----:B------:R-:W-:Y:S01]  /*05e0*/  SEL R16, R3, RZ, !P0 ;  /* 0x000000ff03107207 */ /* 0x000fe20004000000 */
[----:B-----5:R-:W-:Y:S01]  /*05f0*/  FMUL R15, R15, R14 ;  /* 0x0000000e0f0f7220 */ /* 0x020fe20000400000 */
[----:B01----:R-:W-:Y:S01]  /*0600*/  FMUL R2, R12, R17 ;  /* 0x000000110c027220 */ /* 0x003fe20000400000 */
[----:B------:R-:W-:Y:S02]  /*0610*/  FFMA R4, R4, R13, R19 ;  /* 0x0000000d04047223 */ /* 0x000fe40000000013 */
[----:B------:R-:W-:Y:S01]  /*0620*/  FFMA R5, R5, R10, R16 ;  /* 0x0000000a05057223 */ /* 0x000fe20000000010 */
[----:B------:R-:W-:-:S04]  /*0630*/  IMAD.WIDE R8, R0, 0x4, R8 ;  /* 0x0000000400087825 */ /* 0x000fc800078e0208 */
[----:B------:R-:W-:Y:S01]  /*0640*/  @P0 FMUL R4, R6, R15 ;  /* 0x0000000f06040220 */ /* 0x000fe20000400000 */
[----:B------:R-:W-:-:S05]  /*0650*/  @P0 FMUL R5, R7, R2 ;  /* 0x0000000207050220 */ /* 0x000fca0000400000 */
[----:B------:R-:W-:Y:S01]  /*0660*/  STG.E.64 desc[UR4][R8.64], R4 ;  /* 0x0000000408007986 */ /* 0x000fe2000c101b04 */
[----:B------:R-:W-:Y:S05]  /*0670*/  EXIT ;  /* 0x000000000000794d */ /* 0x000fea0003800000 */
.L_x_0:
[----:B------:R-:W-:-:S00]  /*0680*/  BRA `(.L_x_0) ;  /* 0xfffffffc00fc7947 */ /* 0x000fc0000383ffff */
[----:B------:R-:W-:-:S00]  /*0690*/  NOP ;  /* 0x0000000000007918 */ /* 0x000fc00000000000 */
        /* <DEDUP_REMOVED lines=14> */
.L_x_1:


//--------------------- .nv.constant0.triton_poi_fused_cat_2 --------------------------
	.section	.nv.constant0.triton_poi_fused_cat_2,"a",@progbits
	.sectionflags	@""
	.align	4
.nv.constant0.triton_poi_fused_cat_2:
	.zero		564
